//
// Generated by NVIDIA NVVM Compiler
//
// Compiler Build ID: CL-36424714
// Cuda compilation tools, release 13.0, V13.0.88
// Based on NVVM 20.0.0
//

.version 9.0
.target sm_100
.address_size 64

	// .globl	MatrixMultiply

.visible .entry MatrixMultiply(
	.param .u64 .ptr .align 1 MatrixMultiply_param_0,
	.param .u64 .ptr .align 1 MatrixMultiply_param_1,
	.param .u64 .ptr .align 1 MatrixMultiply_param_2,
	.param .u64 MatrixMultiply_param_3
)
{
	.reg .pred 	%p<12>;
	.reg .b32 	%r<9>;
	.reg .b64 	%rd<142>;

	ld.param.u64 	%rd37, [MatrixMultiply_param_0];
	ld.param.u64 	%rd38, [MatrixMultiply_param_1];
	ld.param.u64 	%rd35, [MatrixMultiply_param_3];
	cvta.to.global.u64 	%rd1, %rd38;
	cvta.to.global.u64 	%rd2, %rd37;
	mov.u32 	%r1, %ctaid.x;
	mov.u32 	%r2, %ntid.x;
	mov.u32 	%r3, %tid.x;
	mad.lo.s32 	%r4, %r1, %r2, %r3;
	mov.u32 	%r5, %ctaid.y;
	mov.u32 	%r6, %ntid.y;
	mov.u32 	%r7, %tid.y;
	mad.lo.s32 	%r8, %r5, %r6, %r7;
	cvt.u64.u32 	%rd3, %r8;
	cvt.s64.s32 	%rd4, %r4;
	max.s64 	%rd39, %rd3, %rd4;
	setp.ge.s64 	%p1, %rd39, %rd35;
	setp.lt.s64 	%p2, %rd35, 1;
	mov.b64 	%rd141, 0;
	or.pred  	%p3, %p1, %p2;
	@%p3 bra 	$L__BB0_12;
	mul.lo.s64 	%rd5, %rd35, %rd3;
	and.b64  	%rd6, %rd35, 7;
	setp.lt.u64 	%p4, %rd35, 8;
	mov.b64 	%rd136, 0;
	mov.u64 	%rd141, %rd136;
	@%p4 bra 	$L__BB0_4;
	and.b64  	%rd136, %rd35, 9223372036854775800;
	shl.b64 	%rd43, %rd4, 3;
	add.s64 	%rd129, %rd1, %rd43;
	shl.b64 	%rd44, %rd5, 3;
	add.s64 	%rd45, %rd44, %rd2;
	add.s64 	%rd128, %rd45, 32;
	mov.b64 	%rd141, 0;
	mov.u64 	%rd130, %rd136;
$L__BB0_3:
	.pragma "nounroll";
	ld.global.u64 	%rd46, [%rd128+-32];
	ld.global.u64 	%rd47, [%rd129];
	mad.lo.s64 	%rd48, %rd47, %rd46, %rd141;
	ld.global.u64 	%rd49, [%rd128+-24];
	shl.b64 	%rd50, %rd35, 3;
	add.s64 	%rd51, %rd129, %rd50;
	ld.global.u64 	%rd52, [%rd51];
	mad.lo.s64 	%rd53, %rd52, %rd49, %rd48;
	ld.global.u64 	%rd54, [%rd128+-16];
	add.s64 	%rd55, %rd51, %rd50;
	ld.global.u64 	%rd56, [%rd55];
	mad.lo.s64 	%rd57, %rd56, %rd54, %rd53;
	ld.global.u64 	%rd58, [%rd128+-8];
	add.s64 	%rd59, %rd55, %rd50;
	ld.global.u64 	%rd60, [%rd59];
	mad.lo.s64 	%rd61, %rd60, %rd58, %rd57;
	ld.global.u64 	%rd62, [%rd128];
	add.s64 	%rd63, %rd59, %rd50;
	ld.global.u64 	%rd64, [%rd63];
	mad.lo.s64 	%rd65, %rd64, %rd62, %rd61;
	ld.global.u64 	%rd66, [%rd128+8];
	add.s64 	%rd67, %rd63, %rd50;
	ld.global.u64 	%rd68, [%rd67];
	mad.lo.s64 	%rd69, %rd68, %rd66, %rd65;
	ld.global.u64 	%rd70, [%rd128+16];
	add.s64 	%rd71, %rd67, %rd50;
	ld.global.u64 	%rd72, [%rd71];
	mad.lo.s64 	%rd73, %rd72, %rd70, %rd69;
	ld.global.u64 	%rd74, [%rd128+24];
	add.s64 	%rd75, %rd71, %rd50;
	ld.global.u64 	%rd76, [%rd75];
	mad.lo.s64 	%rd141, %rd76, %rd74, %rd73;
	add.s64 	%rd130, %rd130, -8;
	shl.b64 	%rd77, %rd35, 6;
	add.s64 	%rd129, %rd129, %rd77;
	add.s64 	%rd128, %rd128, 64;
	setp.ne.s64 	%p5, %rd130, 0;
	@%p5 bra 	$L__BB0_3;
$L__BB0_4:
	setp.eq.s64 	%p6, %rd6, 0;
	@%p6 bra 	$L__BB0_12;
	and.b64  	%rd21, %rd35, 3;
	setp.lt.u64 	%p7, %rd6, 4;
	@%p7 bra 	$L__BB0_7;
	add.s64 	%rd79, %rd136, %rd5;
	shl.b64 	%rd80, %rd79, 3;
	add.s64 	%rd81, %rd2, %rd80;
	ld.global.u64 	%rd82, [%rd81];
	mad.lo.s64 	%rd83, %rd136, %rd35, %rd4;
	shl.b64 	%rd84, %rd83, 3;
	add.s64 	%rd85, %rd1, %rd84;
	ld.global.u64 	%rd86, [%rd85];
	mad.lo.s64 	%rd87, %rd86, %rd82, %rd141;
	ld.global.u64 	%rd88, [%rd81+8];
	shl.b64 	%rd89, %rd35, 3;
	add.s64 	%rd90, %rd85, %rd89;
	ld.global.u64 	%rd91, [%rd90];
	mad.lo.s64 	%rd92, %rd91, %rd88, %rd87;
	ld.global.u64 	%rd93, [%rd81+16];
	add.s64 	%rd94, %rd90, %rd89;
	ld.global.u64 	%rd95, [%rd94];
	mad.lo.s64 	%rd96, %rd95, %rd93, %rd92;
	ld.global.u64 	%rd97, [%rd81+24];
	add.s64 	%rd98, %rd94, %rd89;
	ld.global.u64 	%rd99, [%rd98];
	mad.lo.s64 	%rd141, %rd99, %rd97, %rd96;
	add.s64 	%rd136, %rd136, 4;
$L__BB0_7:
	setp.eq.s64 	%p8, %rd21, 0;
	@%p8 bra 	$L__BB0_12;
	setp.eq.s64 	%p9, %rd21, 1;
	@%p9 bra 	$L__BB0_10;
	add.s64 	%rd101, %rd136, %rd5;
	shl.b64 	%rd102, %rd101, 3;
	add.s64 	%rd103, %rd2, %rd102;
	ld.global.u64 	%rd104, [%rd103];
	mad.lo.s64 	%rd105, %rd136, %rd35, %rd4;
	shl.b64 	%rd106, %rd105, 3;
	add.s64 	%rd107, %rd1, %rd106;
	ld.global.u64 	%rd108, [%rd107];
	mad.lo.s64 	%rd109, %rd108, %rd104, %rd141;
	ld.global.u64 	%rd110, [%rd103+8];
	shl.b64 	%rd111, %rd35, 3;
	add.s64 	%rd112, %rd107, %rd111;
	ld.global.u64 	%rd113, [%rd112];
	mad.lo.s64 	%rd141, %rd113, %rd110, %rd109;
	add.s64 	%rd136, %rd136, 2;
$L__BB0_10:
	and.b64  	%rd114, %rd35, 1;
	setp.eq.b64 	%p10, %rd114, 1;
	not.pred 	%p11, %p10;
	@%p11 bra 	$L__BB0_12;
	add.s64 	%rd115, %rd136, %rd5;
	shl.b64 	%rd116, %rd115, 3;
	add.s64 	%rd117, %rd2, %rd116;
	ld.global.u64 	%rd118, [%rd117];
	mad.lo.s64 	%rd119, %rd136, %rd35, %rd4;
	shl.b64 	%rd120, %rd119, 3;
	add.s64 	%rd121, %rd1, %rd120;
	ld.global.u64 	%rd122, [%rd121];
	mad.lo.s64 	%rd141, %rd122, %rd118, %rd141;
$L__BB0_12:
	ld.param.u64 	%rd127, [MatrixMultiply_param_2];
	cvta.to.global.u64 	%rd123, %rd127;
	mad.lo.s64 	%rd124, %rd35, %rd3, %rd4;
	shl.b64 	%rd125, %rd124, 3;
	add.s64 	%rd126, %rd123, %rd125;
	st.global.u64 	[%rd126], %rd141;
	ret;

}


// ===== COMPILED SASS (sm_100) =====

	.target	sm_100

	.elftype	@"ET_EXEC"


//--------------------- .note.nv.tkinfo           --------------------------
	.section	.note.nv.tkinfo,"",@"SHT_NOTE"
	.sectionflags	@"SHF_NOTE_NV_TKINFO"
	.tkinfo
        /*0018*/ 	.word	0x00000002
        /*0030*/ 	.string	""
        /*0030*/ 	.string	"ptxas"
        /*0030*/ 	.string	"Cuda compilation tools, release 13.0, V13.0.88"
        /*0030*/ 	.string	"Build cuda_13.0.r13.0/compiler.36424714_0"
        /*0030*/ 	.string	"-arch sm_100 -m 64 "



//--------------------- .note.nv.cuinfo           --------------------------
	.section	.note.nv.cuinfo,"",@"SHT_NOTE"
	.sectionflags	@"SHF_NOTE_NV_CUINFO"
        /*0018*/ 	.short	0x0002
        /*001a*/ 	.short	0x0064
        /*001c*/ 	.short	0x0082
	.zero		2


//--------------------- .nv.info                  --------------------------
	.section	.nv.info,"",@"SHT_CUDA_INFO"
	.align	4


	//----- nvinfo : EIATTR_REGCOUNT
	.align		4
        /*0000*/ 	.byte	0x04, 0x2f
        /*0002*/ 	.short	(.L_1 - .L_0)
	.align		4
.L_0:
        /*0004*/ 	.word	index@(MatrixMultiply)
        /*0008*/ 	.word	0x00000020


	//----- nvinfo : EIATTR_FRAME_SIZE
	.align		4
.L_1:
        /*000c*/ 	.byte	0x04, 0x11
        /*000e*/ 	.short	(.L_3 - .L_2)
	.align		4
.L_2:
        /*0010*/ 	.word	index@(MatrixMultiply)
        /*0014*/ 	.word	0x00000000


	//----- nvinfo : EIATTR_MIN_STACK_SIZE
	.align		4
.L_3:
        /*0018*/ 	.byte	0x04, 0x12
        /*001a*/ 	.short	(.L_5 - .L_4)
	.align		4
.L_4:
        /*001c*/ 	.word	index@(MatrixMultiply)
        /*0020*/ 	.word	0x00000000
.L_5:


//--------------------- .nv.compat                --------------------------
	.section	.nv.compat,"",@"SHT_CUDA_COMPAT_INFO"
	.align	4
        /*0000*/ 	.byte	0x02, 0x09, 0x00, 0x00, 0x02, 0x02, 0x01, 0x00, 0x02, 0x05, 0x05, 0x00, 0x03, 0x07, 0x01, 0x01
        /*0010*/ 	.byte	0x02, 0x03, 0x00, 0x00, 0x02, 0x06, 0x01, 0x00, 0x04, 0x0b, 0x08, 0x00, 0x09, 0x00, 0x00, 0x00
        /*0020*/ 	.byte	0x00, 0x00, 0x00, 0x00


//--------------------- .nv.info.MatrixMultiply   --------------------------
	.section	.nv.info.MatrixMultiply,"",@"SHT_CUDA_INFO"
	.sectionflags	@""
	.align	4


	//----- nvinfo : EIATTR_CUDA_API_VERSION
	.align		4
        /*0000*/ 	.byte	0x04, 0x37
        /*0002*/ 	.short	(.L_7 - .L_6)
.L_6:
        /*0004*/ 	.word	0x00000082


	//----- nvinfo : EIATTR_KPARAM_INFO
	.align		4
.L_7:
        /*0008*/ 	.byte	0x04, 0x17
        /*000a*/ 	.short	(.L_9 - .L_8)
.L_8:
        /*000c*/ 	.word	0x00000000
        /*0010*/ 	.short	0x0003
        /*0012*/ 	.short	0x0018
        /*0014*/ 	.byte	0x00, 0xf0, 0x21, 0x00


	//----- nvinfo : EIATTR_KPARAM_INFO
	.align		4
.L_9:
        /*0018*/ 	.byte	0x04, 0x17
        /*001a*/ 	.short	(.L_11 - .L_10)
.L_10:
        /*001c*/ 	.word	0x00000000
        /*0020*/ 	.short	0x0002
        /*0022*/ 	.short	0x0010
        /*0024*/ 	.byte	0x00, 0xf5, 0x21, 0x00


	//----- nvinfo : EIATTR_KPARAM_INFO
	.align		4
.L_11:
        /*0028*/ 	.byte	0x04, 0x17
        /*002a*/ 	.short	(.L_13 - .L_12)
.L_12:
        /*002c*/ 	.word	0x00000000
        /*0030*/ 	.short	0x0001
        /*0032*/ 	.short	0x0008
        /*0034*/ 	.byte	0x00, 0xf5, 0x21, 0x00


	//----- nvinfo : EIATTR_KPARAM_INFO
	.align		4
.L_13:
        /*0038*/ 	.byte	0x04, 0x17
        /*003a*/ 	.short	(.L_15 - .L_14)
.L_14:
        /*003c*/ 	.word	0x00000000
        /*0040*/ 	.short	0x0000
        /*0042*/ 	.short	0x0000
        /*0044*/ 	.byte	0x00, 0xf5, 0x21, 0x00


	//----- nvinfo : EIATTR_SPARSE_MMA_MASK
	.align		4
.L_15:
        /*0048*/ 	.byte	0x03, 0x50
        /*004a*/ 	.short	0x0000


	//----- nvinfo : EIATTR_MAXREG_COUNT
	.align		4
        /*004c*/ 	.byte	0x03, 0x1b
        /*004e*/ 	.short	0x00ff


	//----- nvinfo : EIATTR_MERCURY_ISA_VERSION
	.align		4
        /*0050*/ 	.byte	0x03, 0x5f
        /*0052*/ 	.short	0x0101


	//----- nvinfo : EIATTR_VRC_CTA_INIT_COUNT
	.align		4
        /*0054*/ 	.byte	0x02, 0x4a
	.zero		1
	.zero		1


	//----- nvinfo : EIATTR_EXIT_INSTR_OFFSETS
	.align		4
        /*0058*/ 	.byte	0x04, 0x1c
        /*005a*/ 	.short	(.L_17 - .L_16)


	//   ....[0]....
.L_16:
        /*005c*/ 	.word	0x00000f40


	//----- nvinfo : EIATTR_CRS_STACK_SIZE
	.align		4
.L_17:
        /*0060*/ 	.byte	0x04, 0x1e
        /*0062*/ 	.short	(.L_19 - .L_18)
.L_18:
        /*0064*/ 	.word	0x00000000


	//----- nvinfo : EIATTR_CBANK_PARAM_SIZE
	.align		4
.L_19:
        /*0068*/ 	.byte	0x03, 0x19
        /*006a*/ 	.short	0x0020


	//----- nvinfo : EIATTR_PARAM_CBANK
	.align		4
        /*006c*/ 	.byte	0x04, 0x0a
        /*006e*/ 	.short	(.L_21 - .L_20)
	.align		4
.L_20:
        /*0070*/ 	.word	index@(.nv.constant0.MatrixMultiply)
        /*0074*/ 	.short	0x0380
        /*0076*/ 	.short	0x0020


	//----- nvinfo : EIATTR_SW_WAR
	.align		4
.L_21:
        /*0078*/ 	.byte	0x04, 0x36
        /*007a*/ 	.short	(.L_23 - .L_22)
.L_22:
        /*007c*/ 	.word	0x00000008
.L_23:


//--------------------- .nv.callgraph             --------------------------
	.section	.nv.callgraph,"",@"SHT_CUDA_CALLGRAPH"
	.align	4
	.sectionentsize	8
	.align		4
        /*0000*/ 	.word	0x00000000
	.align		4
        /*0004*/ 	.word	0xffffffff
	.align		4
        /*0008*/ 	.word	0x00000000
	.align		4
        /*000c*/ 	.word	0xfffffffe
	.align		4
        /*0010*/ 	.word	0x00000000
	.align		4
        /*0014*/ 	.word	0xfffffffd
	.align		4
        /*0018*/ 	.word	0x00000000
	.align		4
        /*001c*/ 	.word	0xfffffffc


//--------------------- .text.MatrixMultiply      --------------------------
	.section	.text.MatrixMultiply,"ax",@progbits
	.align	128
        .global         MatrixMultiply
        .type           MatrixMultiply,@function
        .size           MatrixMultiply,(.L_x_7 - MatrixMultiply)
        .other          MatrixMultiply,@"STO_CUDA_ENTRY STV_DEFAULT"
MatrixMultiply:
.text.MatrixMultiply:
[----:B------:R-:W-:Y:S01]  /*0000*/  LDC R1, c[0x0][0x37c] ;  /* 0x0000df00ff017b82 */ /* 0x000fe20000000800 */
[----:B------:R-:W0:Y:S07]  /*0010*/  S2R R7, SR_TID.X ;  /* 0x0000000000077919 */ /* 0x000e2e0000002100 */
[----:B------:R-:W0:Y:S01]  /*0020*/  LDC R6, c[0x0][0x360] ;  /* 0x0000d800ff067b82 */ /* 0x000e220000000800 */
[----:B------:R-:W1:Y:S01]  /*0030*/  LDCU.64 UR12, c[0x0][0x398] ;  /* 0x00007300ff0c77ac */ /* 0x000e620008000a00 */
[----:B------:R-:W-:Y:S01]  /*0040*/  BSSY.RECONVERGENT B0, `(.L_x_0) ;  /* 0x00000e7000007945 */ /* 0x000fe20003800200 */
[----:B------:R-:W2:Y:S01]  /*0050*/  S2R R3, SR_TID.Y ;  /* 0x0000000000037919 */ /* 0x000ea20000002200 */
[----:B------:R-:W-:Y:S01]  /*0060*/  CS2R R16, SRZ ;  /* 0x0000000000107805 */ /* 0x000fe2000001ff00 */
[----:B------:R-:W3:Y:S03]  /*0070*/  LDCU.64 UR6, c[0x0][0x358] ;  /* 0x00006b00ff0677ac */ /* 0x000ee60008000a00 */
[----:B------:R-:W0:Y:S08]  /*0080*/  S2UR UR4, SR_CTAID.X ;  /* 0x00000000000479c3 */ /* 0x000e300000002500 */
[----:B------:R-:W2:Y:S01]  /*0090*/  S2UR UR5, SR_CTAID.Y ;  /* 0x00000000000579c3 */ /* 0x000ea20000002600 */
[----:B-1----:R-:W-:-:S04]  /*00a0*/  UISETP.GE.U32.AND UP0, UPT, UR12, 0x1, UPT ;  /* 0x000000010c00788c */ /* 0x002fc8000bf06070 */
[----:B------:R-:W-:-:S03]  /*00b0*/  UISETP.GE.AND.EX UP0, UPT, UR13, URZ, UPT, UP0 ;  /* 0x000000ff0d00728c */ /* 0x000fc6000bf06300 */
[----:B------:R-:W2:Y:S03]  /*00c0*/  LDC R0, c[0x0][0x364] ;  /* 0x0000d900ff007b82 */ /* 0x000ea60000000800 */
[----:B------:R-:W-:Y:S01]  /*00d0*/  PLOP3.LUT P2, PT, PT, PT, UP0, 0x80, 0x8 ;  /* 0x000000000008781c */ /* 0x000fe20003f4f008 */
[----:B0-----:R-:W-:-:S05]  /*00e0*/  IMAD R6, R6, UR4, R7 ;  /* 0x0000000406067c24 */ /* 0x001fca000f8e0207 */
[----:B------:R-:W-:Y:S01]  /*00f0*/  SHF.R.S32.HI R7, RZ, 0x1f, R6 ;  /* 0x0000001fff077819 */ /* 0x000fe20000011406 */
[----:B--2---:R-:W-:-:S05]  /*0100*/  IMAD R0, R0, UR5, R3 ;  /* 0x0000000500007c24 */ /* 0x004fca000f8e0203 */
[----:B------:R-:W-:-:S04]  /*0110*/  ISETP.GT.U32.AND P0, PT, R0, R6, PT ;  /* 0x000000060000720c */ /* 0x000fc80003f04070 */
[----:B------:R-:W-:-:S04]  /*0120*/  ISETP.GT.AND.EX P0, PT, RZ, R7, PT, P0 ;  /* 0x00000007ff00720c */ /* 0x000fc80003f04300 */
[----:B------:R-:W-:-:S04]  /*0130*/  SEL R2, R0, R6, P0 ;  /* 0x0000000600027207 */ /* 0x000fc80000000000 */
[----:B------:R-:W-:Y:S02]  /*0140*/  ISETP.GE.U32.AND P1, PT, R2, UR12, PT ;  /* 0x0000000c02007c0c */ /* 0x000fe4000bf26070 */
[----:B------:R-:W-:-:S04]  /*0150*/  SEL R2, R7, RZ, !P0 ;  /* 0x000000ff07027207 */ /* 0x000fc80004000000 */
[----:B------:R-:W-:-:S13]  /*0160*/  ISETP.GE.OR.EX P0, PT, R2, UR13, !P2, P1 ;  /* 0x0000000d02007c0c */ /* 0x000fda000d706710 */
[----:B---3--:R-:W-:Y:S05]  /*0170*/  @P0 BRA `(.L_x_1) ;  /* 0x0000000c004c0947 */ /* 0x008fea0003800000 */
[----:B------:R-:W-:Y:S02]  /*0180*/  UISETP.GE.U32.AND UP1, UPT, UR12, 0x8, UPT ;  /* 0x000000080c00788c */ /* 0x000fe4000bf26070 */
[C---:B------:R-:W-:Y:S01]  /*0190*/  IMAD.WIDE.U32 R8, R0.reuse, UR12, RZ ;  /* 0x0000000c00087c25 */ /* 0x040fe2000f8e00ff */
[----:B------:R-:W-:Y:S01]  /*01a0*/  ULOP3.LUT UR11, UR12, 0x7, URZ, 0xc0, !UPT ;  /* 0x000000070c0b7892 */ /* 0x000fe2000f8ec0ff */
[----:B------:R-:W-:Y:S01]  /*01b0*/  CS2R R16, SRZ ;  /* 0x0000000000107805 */ /* 0x000fe2000001ff00 */
[----:B------:R-:W-:Y:S01]  /*01c0*/  UISETP.GE.U32.AND.EX UP1, UPT, UR13, URZ, UPT, UP1 ;  /* 0x000000ff0d00728c */ /* 0x000fe2000bf26110 */
[----:B------:R-:W-:Y:S01]  /*01d0*/  IMAD.MOV.U32 R2, RZ, RZ, RZ ;  /* 0x000000ffff027224 */ /* 0x000fe200078e00ff */
[----:B------:R-:W-:Y:S01]  /*01e0*/  UISETP.NE.U32.AND UP0, UPT, UR11, URZ, UPT ;  /* 0x000000ff0b00728c */ /* 0x000fe2000bf05070 */
[----:B------:R-:W-:Y:S02]  /*01f0*/  IMAD.MOV.U32 R4, RZ, RZ, RZ ;  /* 0x000000ffff047224 */ /* 0x000fe400078e00ff */
[----:B------:R-:W-:Y:S01]  /*0200*/  IMAD R5, R0, UR13, R9 ;  /* 0x0000000d00057c24 */ /* 0x000fe2000f8e0209 */
[----:B------:R-:W-:-:S03]  /*0210*/  UISETP.NE.AND.EX UP0, UPT, URZ, URZ, UPT, UP0 ;  /* 0x000000ffff00728c */ /* 0x000fc6000bf05300 */
[----:B------:R-:W-:Y:S08]  /*0220*/  BRA.U !UP1, `(.L_x_2) ;  /* 0x0000000509607547 */ /* 0x000ff0000b800000 */
[----:B------:R-:W0:Y:S01]  /*0230*/  LDCU.128 UR16, c[0x0][0x380] ;  /* 0x00007000ff1077ac */ /* 0x000e220008000c00 */
[----:B------:R-:W-:Y:S01]  /*0240*/  CS2R R16, SRZ ;  /* 0x0000000000107805 */ /* 0x000fe2000001ff00 */
[----:B------:R-:W-:Y:S02]  /*0250*/  ULOP3.LUT UR9, UR12, 0xfffffff8, URZ, 0xc0, !UPT ;  /* 0xfffffff80c097892 */ /* 0x000fe4000f8ec0ff */
[----:B------:R-:W-:Y:S02]  /*0260*/  ULOP3.LUT UR10, UR13, 0x7fffffff, URZ, 0xc0, !UPT ;  /* 0x7fffffff0d0a7892 */ /* 0x000fe4000f8ec0ff */
[----:B------:R-:W-:Y:S02]  /*0270*/  USHF.L.U64.HI UR8, UR12, 0x3, UR13 ;  /* 0x000000030c087899 */ /* 0x000fe4000801020d */
[----:B------:R-:W-:Y:S01]  /*0280*/  MOV R2, UR9 ;  /* 0x0000000900027c02 */ /* 0x000fe20008000f00 */
[----:B------:R-:W-:Y:S01]  /*0290*/  USHF.L.U32 UR5, UR12, 0x3, URZ ;  /* 0x000000030c057899 */ /* 0x000fe200080006ff */
[----:B------:R-:W-:Y:S01]  /*02a0*/  IMAD.U32 R4, RZ, RZ, UR10 ;  /* 0x0000000aff047e24 */ /* 0x000fe2000f8e00ff */
[----:B------:R-:W-:Y:S01]  /*02b0*/  USHF.L.U64.HI UR4, UR12, 0x6, UR13 ;  /* 0x000000060c047899 */ /* 0x000fe2000801020d */
[----:B0-----:R-:W-:-:S02]  /*02c0*/  LEA R26, P0, R6, UR18, 0x3 ;  /* 0x00000012061a7c11 */ /* 0x001fc4000f8018ff */
[----:B------:R-:W-:Y:S02]  /*02d0*/  LEA R10, P1, R8, UR16, 0x3 ;  /* 0x00000010080a7c11 */ /* 0x000fe4000f8218ff */
[----:B------:R-:W-:Y:S02]  /*02e0*/  LEA.HI.X R3, R6, UR19, R7, 0x3, P0 ;  /* 0x0000001306037c11 */ /* 0x000fe400080f1c07 */
[----:B------:R-:W-:Y:S02]  /*02f0*/  LEA.HI.X R11, R8, UR17, R5, 0x3, P1 ;  /* 0x00000011080b7c11 */ /* 0x000fe400088f1c05 */
[----:B------:R-:W-:-:S04]  /*0300*/  IADD3 R10, P0, PT, R10, 0x20, RZ ;  /* 0x000000200a0a7810 */ /* 0x000fc80007f1e0ff */
[----:B------:R-:W-:-:S09]  /*0310*/  IADD3.X R11, PT, PT, RZ, R11, RZ, P0, !PT ;  /* 0x0000000bff0b7210 */ /* 0x000fd200007fe4ff */
.L_x_3:
[----:B------:R-:W-:Y:S01]  /*0320*/  IMAD.MOV.U32 R27, RZ, RZ, R3 ;  /* 0x000000ffff1b7224 */ /* 0x000fe200078e0003 */
[----:B------:R-:W2:Y:S04]  /*0330*/  LDG.E.64 R20, desc[UR6][R10.64+-0x20] ;  /* 0xffffe0060a147981 */ /* 0x000ea8000c1e1b00 */
[----:B------:R-:W2:Y:S01]  /*0340*/  LDG.E.64 R14, desc[UR6][R26.64] ;  /* 0x000000061a0e7981 */ /* 0x000ea2000c1e1b00 */
[----:B------:R-:W-:-:S03]  /*0350*/  IADD3 R22, P0, PT, R26, UR5, RZ ;  /* 0x000000051a167c10 */ /* 0x000fc6000ff1e0ff */
[----:B------:R-:W3:Y:S01]  /*0360*/  LDG.E.64 R18, desc[UR6][R10.64+-0x18] ;  /* 0xffffe8060a127981 */ /* 0x000ee2000c1e1b00 */
[----:B------:R-:W-:-:S05]  /*0370*/  IADD3.X R23, PT, PT, R3, UR8, RZ, P0, !PT ;  /* 0x0000000803177c10 */ /* 0x000fca00087fe4ff */
[----:B------:R-:W3:Y:S01]  /*0380*/  LDG.E.64 R12, desc[UR6][R22.64] ;  /* 0x00000006160c7981 */ /* 0x000ee2000c1e1b00 */
[----:B------:R-:W-:-:S04]  /*0390*/  IADD3 R24, P0, PT, R22, UR5, RZ ;  /* 0x0000000516187c10 */ /* 0x000fc8000ff1e0ff */
[----:B------:R-:W-:-:S05]  /*03a0*/  IADD3.X R25, PT, PT, R23, UR8, RZ, P0, !PT ;  /* 0x0000000817197c10 */ /* 0x000fca00087fe4ff */
[----:B------:R0:W4:Y:S01]  /*03b0*/  LDG.E.64 R22, desc[UR6][R24.64] ;  /* 0x0000000618167981 */ /* 0x000122000c1e1b00 */
[----:B------:R-:W-:-:S04]  /*03c0*/  IADD3 R28, P0, PT, R24, UR5, RZ ;  /* 0x00000005181c7c10 */ /* 0x000fc8000ff1e0ff */
[----:B------:R-:W-:Y:S01]  /*03d0*/  IADD3.X R29, PT, PT, R25, UR8, RZ, P0, !PT ;  /* 0x00000008191d7c10 */ /* 0x000fe200087fe4ff */
[----:B--2---:R-:W-:Y:S02]  /*03e0*/  IMAD R15, R15, R20, RZ ;  /* 0x000000140f0f7224 */ /* 0x004fe400078e02ff */
[----:B------:R-:W-:-:S04]  /*03f0*/  IMAD.WIDE.U32 R16, R20, R14, R16 ;  /* 0x0000000e14107225 */ /* 0x000fc800078e0010 */
[----:B------:R-:W-:Y:S02]  /*0400*/  IMAD R21, R21, R14, R15 ;  /* 0x0000000e15157224 */ /* 0x000fe400078e020f */
[----:B------:R-:W4:Y:S03]  /*0410*/  LDG.E.64 R14, desc[UR6][R10.64+-0x10] ;  /* 0xfffff0060a0e7981 */ /* 0x000f26000c1e1b00 */
[----:B------:R-:W-:Y:S01]  /*0420*/  IADD3 R17, PT, PT, R17, R21, RZ ;  /* 0x0000001511117210 */ /* 0x000fe20007ffe0ff */
[----:B---3--:R-:W-:-:S04]  /*0430*/  IMAD R21, R13, R18, RZ ;  /* 0x000000120d157224 */ /* 0x008fc800078e02ff */
[-C--:B------:R-:W-:Y:S02]  /*0440*/  IMAD R21, R19, R12.reuse, R21 ;  /* 0x0000000c13157224 */ /* 0x080fe400078e0215 */
[----:B------:R-:W-:Y:S02]  /*0450*/  IMAD.WIDE.U32 R12, R18, R12, R16 ;  /* 0x0000000c120c7225 */ /* 0x000fe400078e0010 */
[----:B------:R-:W2:Y:S04]  /*0460*/  LDG.E.64 R18, desc[UR6][R28.64] ;  /* 0x000000061c127981 */ /* 0x000ea8000c1e1b00 */
[----:B------:R-:W2:Y:S01]  /*0470*/  LDG.E.64 R16, desc[UR6][R10.64+-0x8] ;  /* 0xfffff8060a107981 */ /* 0x000ea2000c1e1b00 */
[----:B------:R-:W-:Y:S01]  /*0480*/  IADD3 R20, P0, PT, R28, UR5, RZ ;  /* 0x000000051c147c10 */ /* 0x000fe2000ff1e0ff */
[----:B------:R-:W-:-:S03]  /*0490*/  IMAD.IADD R13, R13, 0x1, R21 ;  /* 0x000000010d0d7824 */ /* 0x000fc600078e0215 */
[----:B------:R-:W-:Y:S02]  /*04a0*/  IADD3.X R21, PT, PT, R29, UR8, RZ, P0, !PT ;  /* 0x000000081d157c10 */ /* 0x000fe400087fe4ff */
[----:B0-----:R-:W-:Y:S01]  /*04b0*/  IADD3 R24, P0, PT, R20, UR5, RZ ;  /* 0x0000000514187c10 */ /* 0x001fe2000ff1e0ff */
[----:B----4-:R-:W-:-:S04]  /*04c0*/  IMAD R25, R23, R14, RZ ;  /* 0x0000000e17197224 */ /* 0x010fc800078e02ff */
[-C--:B------:R-:W-:Y:S02]  /*04d0*/  IMAD R25, R15, R22.reuse, R25 ;  /* 0x000000160f197224 */ /* 0x080fe400078e0219 */
[----:B------:R-:W-:Y:S02]  /*04e0*/  IMAD.WIDE.U32 R22, R14, R22, R12 ;  /* 0x000000160e167225 */ /* 0x000fe400078e000c */
[----:B------:R0:W3:Y:S04]  /*04f0*/  LDG.E.64 R14, desc[UR6][R20.64] ;  /* 0x00000006140e7981 */ /* 0x0000e8000c1e1b00 */
[----:B------:R-:W3:Y:S01]  /*0500*/  LDG.E.64 R12, desc[UR6][R10.64] ;  /* 0x000000060a0c7981 */ /* 0x000ee2000c1e1b00 */
[----:B------:R-:W-:Y:S02]  /*0510*/  IADD3 R23, PT, PT, R23, R25, RZ ;  /* 0x0000001917177210 */ /* 0x000fe40007ffe0ff */
[----:B------:R-:W-:Y:S01]  /*0520*/  IADD3.X R25, PT, PT, R21, UR8, RZ, P0, !PT ;  /* 0x0000000815197c10 */ /* 0x000fe200087fe4ff */
[----:B--2---:R-:W-:-:S04]  /*0530*/  IMAD R27, R19, R16, RZ ;  /* 0x00000010131b7224 */ /* 0x004fc800078e02ff */
[-C--:B------:R-:W-:Y:S02]  /*0540*/  IMAD R27, R17, R18.reuse, R27 ;  /* 0x00000012111b7224 */ /* 0x080fe400078e021b */
[----:B------:R-:W-:Y:S02]  /*0550*/  IMAD.WIDE.U32 R16, R16, R18, R22 ;  /* 0x0000001210107225 */ /* 0x000fe400078e0016 */
[----:B------:R1:W2:Y:S04]  /*0560*/  LDG.E.64 R18, desc[UR6][R24.64] ;  /* 0x0000000618127981 */ /* 0x0002a8000c1e1b00 */
[----:B------:R-:W2:Y:S01]  /*0570*/  LDG.E.64 R22, desc[UR6][R10.64+0x8] ;  /* 0x000008060a167981 */ /* 0x000ea2000c1e1b00 */
[----:B------:R-:W-:Y:S01]  /*0580*/  IMAD.IADD R17, R17, 0x1, R27 ;  /* 0x0000000111117824 */ /* 0x000fe200078e021b */
[----:B0-----:R-:W-:-:S04]  /*0590*/  IADD3 R20, P0, PT, R24, UR5, RZ ;  /* 0x0000000518147c10 */ /* 0x001fc8000ff1e0ff */
[----:B------:R-:W-:Y:S02]  /*05a0*/  IADD3.X R21, PT, PT, R25, UR8, RZ, P0, !PT ;  /* 0x0000000819157c10 */ /* 0x000fe400087fe4ff */
[----:B-1----:R-:W-:-:S04]  /*05b0*/  IADD3 R24, P0, PT, R20, UR5, RZ ;  /* 0x0000000514187c10 */ /* 0x002fc8000ff1e0ff */
[----:B------:R-:W-:-:S06]  /*05c0*/  IADD3.X R25, PT, PT, R21, UR8, RZ, P0, !PT ;  /* 0x0000000815197c10 */ /* 0x000fcc00087fe4ff */
[----:B------:R-:W4:Y:S01]  /*05d0*/  LDG.E.64 R24, desc[UR6][R24.64] ;  /* 0x0000000618187981 */ /* 0x000f22000c1e1b00 */
[----:B---3--:R-:W-:-:S04]  /*05e0*/  IMAD R15, R15, R12, RZ ;  /* 0x0000000c0f0f7224 */ /* 0x008fc800078e02ff */
[-C--:B------:R-:W-:Y:S02]  /*05f0*/  IMAD R15, R13, R14.reuse, R15 ;  /* 0x0000000e0d0f7224 */ /* 0x080fe400078e020f */
[----:B------:R-:W-:Y:S02]  /*0600*/  IMAD.WIDE.U32 R12, R12, R14, R16 ;  /* 0x0000000e0c0c7225 */ /* 0x000fe400078e0010 */
[----:B------:R-:W3:Y:S03]  /*0610*/  LDG.E.64 R16, desc[UR6][R10.64+0x10] ;  /* 0x000010060a107981 */ /* 0x000ee6000c1e1b00 */
[----:B------:R-:W-:Y:S02]  /*0620*/  IADD3 R13, PT, PT, R13, R15, RZ ;  /* 0x0000000f0d0d7210 */ /* 0x000fe40007ffe0ff */
[----:B------:R0:W3:Y:S01]  /*0630*/  LDG.E.64 R14, desc[UR6][R20.64] ;  /* 0x00000006140e7981 */ /* 0x0000e2000c1e1b00 */
[----:B--2---:R-:W-:-:S02]  /*0640*/  IMAD R19, R19, R22, RZ ;  /* 0x0000001613137224 */ /* 0x004fc400078e02ff */
[----:B------:R-:W-:-:S04]  /*0650*/  IMAD.WIDE.U32 R12, R22, R18, R12 ;  /* 0x00000012160c7225 */ /* 0x000fc800078e000c */
[----:B------:R-:W-:Y:S02]  /*0660*/  IMAD R23, R23, R18, R19 ;  /* 0x0000001217177224 */ /* 0x000fe400078e0213 */
[----:B------:R1:W4:Y:S01]  /*0670*/  LDG.E.64 R18, desc[UR6][R10.64+0x18] ;  /* 0x000018060a127981 */ /* 0x000322000c1e1b00 */
[----:B------:R-:W-:Y:S01]  /*0680*/  UIADD3 UR9, UP1, UPT, UR9, -0x8, URZ ;  /* 0xfffffff809097890 */ /* 0x000fe2000ff3e0ff */
[----:B------:R-:W-:-:S03]  /*0690*/  IMAD.IADD R13, R13, 0x1, R23 ;  /* 0x000000010d0d7824 */ /* 0x000fc600078e0217 */
[----:B------:R-:W-:Y:S02]  /*06a0*/  UIADD3.X UR10, UPT, UPT, UR10, -0x1, URZ, UP1, !UPT ;  /* 0xffffffff0a0a7890 */ /* 0x000fe40008ffe4ff */
[----:B------:R-:W-:Y:S01]  /*06b0*/  UISETP.NE.U32.AND UP1, UPT, UR9, URZ, UPT ;  /* 0x000000ff0900728c */ /* 0x000fe2000bf25070 */
[----:B0-----:R-:W-:-:S03]  /*06c0*/  IMAD.U32 R21, RZ, RZ, UR12 ;  /* 0x0000000cff157e24 */ /* 0x001fc6000f8e00ff */
[----:B------:R-:W-:Y:S01]  /*06d0*/  UISETP.NE.AND.EX UP1, UPT, UR10, URZ, UPT, UP1 ;  /* 0x000000ff0a00728c */ /* 0x000fe2000bf25310 */
[----:B-1----:R-:W-:Y:S02]  /*06e0*/  IADD3 R10, P1, PT, R10, 0x40, RZ ;  /* 0x000000400a0a7810 */ /* 0x002fe40007f3e0ff */
[----:B------:R-:W-:Y:S02]  /*06f0*/  LEA R26, P0, R21, R26, 0x6 ;  /* 0x0000001a151a7211 */ /* 0x000fe400078030ff */
[----:B------:R-:W-:Y:S02]  /*0700*/  IADD3.X R11, PT, PT, RZ, R11, RZ, P1, !PT ;  /* 0x0000000bff0b7210 */ /* 0x000fe40000ffe4ff */
[----:B------:R-:W-:Y:S01]  /*0710*/  IADD3.X R3, PT, PT, R3, UR4, RZ, P0, !PT ;  /* 0x0000000403037c10 */ /* 0x000fe200087fe4ff */
[----:B---3--:R-:W-:Y:S02]  /*0720*/  IMAD R15, R15, R16, RZ ;  /* 0x000000100f0f7224 */ /* 0x008fe400078e02ff */
[----:B------:R-:W-:-:S04]  /*0730*/  IMAD.WIDE.U32 R12, R16, R14, R12 ;  /* 0x0000000e100c7225 */ /* 0x000fc800078e000c */
[----:B------:R-:W-:-:S05]  /*0740*/  IMAD R15, R17, R14, R15 ;  /* 0x0000000e110f7224 */ /* 0x000fca00078e020f */
[----:B------:R-:W-:Y:S01]  /*0750*/  IADD3 R13, PT, PT, R13, R15, RZ ;  /* 0x0000000f0d0d7210 */ /* 0x000fe20007ffe0ff */
[----:B----4-:R-:W-:-:S04]  /*0760*/  IMAD R15, R25, R18, RZ ;  /* 0x00000012190f7224 */ /* 0x010fc800078e02ff */
[-C--:B------:R-:W-:Y:S02]  /*0770*/  IMAD R15, R19, R24.reuse, R15 ;  /* 0x00000018130f7224 */ /* 0x080fe400078e020f */
[----:B------:R-:W-:-:S04]  /*0780*/  IMAD.WIDE.U32 R16, R18, R24, R12 ;  /* 0x0000001812107225 */ /* 0x000fc800078e000c */
[----:B------:R-:W-:Y:S01]  /*0790*/  IMAD.IADD R17, R17, 0x1, R15 ;  /* 0x0000000111117824 */ /* 0x000fe200078e020f */
[----:B------:R-:W-:Y:S06]  /*07a0*/  BRA.U UP1, `(.L_x_3) ;  /* 0xfffffff901dc7547 */ /* 0x000fec000b83ffff */
.L_x_2:
[----:B------:R-:W-:Y:S05]  /*07b0*/  BRA.U !UP0, `(.L_x_1) ;  /* 0x0000000508bc7547 */ /* 0x000fea000b800000 */
[----:B------:R-:W-:Y:S02]  /*07c0*/  UISETP.GE.U32.AND UP1, UPT, UR11, 0x4, UPT ;  /* 0x000000040b00788c */ /* 0x000fe4000bf26070 */
[----:B------:R-:W-:Y:S02]  /*07d0*/  ULOP3.LUT UR5, UR12, 0x3, URZ, 0xc0, !UPT ;  /* 0x000000030c057892 */ /* 0x000fe4000f8ec0ff */
[----:B------:R-:W-:Y:S02]  /*07e0*/  UISETP.GE.U32.AND.EX UP1, UPT, URZ, URZ, UPT, UP1 ;  /* 0x000000ffff00728c */ /* 0x000fe4000bf26110 */
[----:B------:R-:W-:-:S04]  /*07f0*/  UISETP.NE.U32.AND UP0, UPT, UR5, URZ, UPT ;  /* 0x000000ff0500728c */ /* 0x000fc8000bf05070 */
[----:B------:R-:W-:-:S03]  /*0800*/  UISETP.NE.AND.EX UP0, UPT, URZ, URZ, UPT, UP0 ;  /* 0x000000ffff00728c */ /* 0x000fc6000bf05300 */
[----:B------:R-:W-:Y:S08]  /*0810*/  BRA.U !UP1, `(.L_x_4) ;  /* 0x0000000109b87547 */ /* 0x000ff0000b800000 */
[----:B------:R-:W0:Y:S01]  /*0820*/  LDCU.128 UR8, c[0x0][0x380] ;  /* 0x00007000ff0877ac */ /* 0x000e220008000c00 */
[----:B------:R-:W-:Y:S01]  /*0830*/  IMAD R3, R4, UR12, RZ ;  /* 0x0000000c04037c24 */ /* 0x000fe2000f8e02ff */
[C---:B------:R-:W-:Y:S01]  /*0840*/  IADD3 R11, P0, PT, R2.reuse, R8, RZ ;  /* 0x00000008020b7210 */ /* 0x040fe20007f1e0ff */
[----:B------:R-:W-:-:S03]  /*0850*/  IMAD.WIDE.U32 R12, R2, UR12, R6 ;  /* 0x0000000c020c7c25 */ /* 0x000fc6000f8e0006 */
[----:B------:R-:W-:Y:S01]  /*0860*/  IADD3.X R14, PT, PT, R4, R5, RZ, P0, !PT ;  /* 0x00000005040e7210 */ /* 0x000fe200007fe4ff */
[----:B------:R-:W-:-:S04]  /*0870*/  IMAD R3, R2, UR13, R3 ;  /* 0x0000000d02037c24 */ /* 0x000fc8000f8e0203 */
[----:B------:R-:W-:Y:S01]  /*0880*/  IMAD.IADD R3, R13, 0x1, R3 ;  /* 0x000000010d037824 */ /* 0x000fe200078e0203 */
[C---:B0-----:R-:W-:Y:S02]  /*0890*/  LEA R10, P1, R11.reuse, UR8, 0x3 ;  /* 0x000000080b0a7c11 */ /* 0x041fe4000f8218ff */
[C---:B------:R-:W-:Y:S02]  /*08a0*/  LEA R24, P0, R12.reuse, UR10, 0x3 ;  /* 0x0000000a0c187c11 */ /* 0x040fe4000f8018ff */
[----:B------:R-:W-:Y:S02]  /*08b0*/  LEA.HI.X R11, R11, UR9, R14, 0x3, P1 ;  /* 0x000000090b0b7c11 */ /* 0x000fe400088f1c0e */
[----:B------:R-:W-:-:S03]  /*08c0*/  LEA.HI.X R25, R12, UR11, R3, 0x3, P0 ;  /* 0x0000000b0c197c11 */ /* 0x000fc600080f1c03 */
[----:B------:R-:W2:Y:S04]  /*08d0*/  LDG.E.64 R20, desc[UR6][R10.64] ;  /* 0x000000060a147981 */ /* 0x000ea8000c1e1b00 */
[----:B------:R0:W2:Y:S01]  /*08e0*/  LDG.E.64 R22, desc[UR6][R24.64] ;  /* 0x0000000618167981 */ /* 0x0000a2000c1e1b00 */
[----:B------:R-:W-:Y:S02]  /*08f0*/  UIMAD.WIDE.U32 UR8, UR12, 0x8, URZ ;  /* 0x000000080c0878a5 */ /* 0x000fe4000f8e00ff */
[----:B------:R-:W-:Y:S01]  /*0900*/  USHF.L.U32 UR4, UR13, 0x3, URZ ;  /* 0x000000030d047899 */ /* 0x000fe200080006ff */
[----:B------:R-:W3:Y:S03]  /*0910*/  LDG.E.64 R12, desc[UR6][R10.64+0x8] ;  /* 0x000008060a0c7981 */ /* 0x000ee6000c1e1b00 */
[----:B------:R-:W-:Y:S01]  /*0920*/  UIADD3 UR4, UPT, UPT, UR9, UR4, URZ ;  /* 0x0000000409047290 */ /* 0x000fe2000fffe0ff */
[----:B------:R-:W-:-:S05]  /*0930*/  IADD3 R26, P0, PT, R24, UR8, RZ ;  /* 0x00000008181a7c10 */ /* 0x000fca000ff1e0ff */
[----:B------:R-:W-:Y:S02]  /*0940*/  IADD3.X R27, PT, PT, R25, UR4, RZ, P0, !PT ;  /* 0x00000004191b7c10 */ /* 0x000fe400087fe4ff */
[----:B------:R-:W-:-:S03]  /*0950*/  IADD3 R18, P0, PT, R26, UR8, RZ ;  /* 0x000000081a127c10 */ /* 0x000fc6000ff1e0ff */
[----:B------:R-:W3:Y:S01]  /*0960*/  LDG.E.64 R14, desc[UR6][R26.64] ;  /* 0x000000061a0e7981 */ /* 0x000ee2000c1e1b00 */
[----:B------:R-:W-:Y:S02]  /*0970*/  IADD3.X R19, PT, PT, R27, UR4, RZ, P0, !PT ;  /* 0x000000041b137c10 */ /* 0x000fe400087fe4ff */
[----:B0-----:R-:W-:-:S04]  /*0980*/  IADD3 R24, P0, PT, R18, UR8, RZ ;  /* 0x0000000812187c10 */ /* 0x001fc8000ff1e0ff */
[----:B------:R-:W-:Y:S01]  /*0990*/  IADD3.X R25, PT, PT, R19, UR4, RZ, P0, !PT ;  /* 0x0000000413197c10 */ /* 0x000fe200087fe4ff */
[----:B------:R-:W4:Y:S05]  /*09a0*/  LDG.E.64 R26, desc[UR6][R10.64+0x18] ;  /* 0x000018060a1a7981 */ /* 0x000f2a000c1e1b00 */
[----:B------:R-:W4:Y:S01]  /*09b0*/  LDG.E.64 R24, desc[UR6][R24.64] ;  /* 0x0000000618187981 */ /* 0x000f22000c1e1b00 */
[----:B--2---:R-:W-:Y:S02]  /*09c0*/  IMAD R3, R23, R20, RZ ;  /* 0x0000001417037224 */ /* 0x004fe400078e02ff */
[----:B------:R-:W-:-:S04]  /*09d0*/  IMAD.WIDE.U32 R16, R20, R22, R16 ;  /* 0x0000001614107225 */ /* 0x000fc800078e0010 */
[----:B------:R-:W-:Y:S02]  /*09e0*/  IMAD R3, R21, R22, R3 ;  /* 0x0000001615037224 */ /* 0x000fe400078e0203 */
[----:B------:R4:W2:Y:S04]  /*09f0*/  LDG.E.64 R20, desc[UR6][R10.64+0x10] ;  /* 0x000010060a147981 */ /* 0x0008a8000c1e1b00 */
[----:B------:R-:W2:Y:S01]  /*0a00*/  LDG.E.64 R22, desc[UR6][R18.64] ;  /* 0x0000000612167981 */ /* 0x000ea2000c1e1b00 */
[----:B------:R-:W-:Y:S01]  /*0a10*/  IADD3 R17, PT, PT, R17, R3, RZ ;  /* 0x0000000311117210 */ /* 0x000fe20007ffe0ff */
[----:B---3--:R-:W-:-:S04]  /*0a20*/  IMAD R3, R15, R12, RZ ;  /* 0x0000000c0f037224 */ /* 0x008fc800078e02ff */
[-C--:B------:R-:W-:Y:S02]  /*0a30*/  IMAD R3, R13, R14.reuse, R3 ;  /* 0x0000000e0d037224 */ /* 0x080fe400078e0203 */
[----:B------:R-:W-:-:S04]  /*0a40*/  IMAD.WIDE.U32 R12, R12, R14, R16 ;  /* 0x0000000e0c0c7225 */ /* 0x000fc800078e0010 */
[----:B------:R-:W-:Y:S02]  /*0a50*/  IMAD.IADD R13, R13, 0x1, R3 ;  /* 0x000000010d0d7824 */ /* 0x000fe400078e0203 */
[----:B----4-:R-:W-:Y:S01]  /*0a60*/  IMAD R11, R25, R26, RZ ;  /* 0x0000001a190b7224 */ /* 0x010fe200078e02ff */
[----:B------:R-:W-:-:S03]  /*0a70*/  IADD3 R2, P0, PT, R2, 0x4, RZ ;  /* 0x0000000402027810 */ /* 0x000fc60007f1e0ff */
[----:B------:R-:W-:Y:S02]  /*0a80*/  IMAD R11, R27, R24, R11 ;  /* 0x000000181b0b7224 */ /* 0x000fe400078e020b */
[----:B------:R-:W-:Y:S02]  /*0a90*/  IMAD.X R4, RZ, RZ, R4, P0 ;  /* 0x000000ffff047224 */ /* 0x000fe400000e0604 */
[----:B--2---:R-:W-:-:S04]  /*0aa0*/  IMAD R3, R23, R20, RZ ;  /* 0x0000001417037224 */ /* 0x004fc800078e02ff */
[-C--:B------:R-:W-:Y:S02]  /*0ab0*/  IMAD R3, R21, R22.reuse, R3 ;  /* 0x0000001615037224 */ /* 0x080fe400078e0203 */
[----:B------:R-:W-:-:S05]  /*0ac0*/  IMAD.WIDE.U32 R20, R20, R22, R12 ;  /* 0x0000001614147225 */ /* 0x000fca00078e000c */
[----:B------:R-:W-:-:S03]  /*0ad0*/  IADD3 R21, PT, PT, R21, R3, RZ ;  /* 0x0000000315157210 */ /* 0x000fc60007ffe0ff */
[----:B------:R-:W-:-:S05]  /*0ae0*/  IMAD.WIDE.U32 R16, R26, R24, R20 ;  /* 0x000000181a107225 */ /* 0x000fca00078e0014 */
[----:B------:R-:W-:-:S07]  /*0af0*/  IADD3 R17, PT, PT, R17, R11, RZ ;  /* 0x0000000b11117210 */ /* 0x000fce0007ffe0ff */
.L_x_4:
[----:B------:R-:W-:Y:S05]  /*0b00*/  BRA.U !UP0, `(.L_x_1) ;  /* 0x0000000108e87547 */ /* 0x000fea000b800000 */
[----:B------:R-:W-:Y:S02]  /*0b10*/  UISETP.NE.U32.AND UP1, UPT, UR5, 0x1, UPT ;  /* 0x000000010500788c */ /* 0x000fe4000bf25070 */
[----:B------:R-:W-:Y:S02]  /*0b20*/  ULOP3.LUT UR4, UR12, 0x1, URZ, 0xc0, !UPT ;  /* 0x000000010c047892 */ /* 0x000fe4000f8ec0ff */
[----:B------:R-:W-:Y:S02]  /*0b30*/  UISETP.NE.AND.EX UP1, UPT, URZ, URZ, UPT, UP1 ;  /* 0x000000ffff00728c */ /* 0x000fe4000bf25310 */
[----:B------:R-:W-:-:S04]  /*0b40*/  UISETP.NE.U32.AND UP0, UPT, UR4, 0x1, UPT ;  /* 0x000000010400788c */ /* 0x000fc8000bf05070 */
[----:B------:R-:W-:-:S03]  /*0b50*/  UISETP.NE.U32.AND.EX UP0, UPT, URZ, URZ, UPT, UP0 ;  /* 0x000000ffff00728c */ /* 0x000fc6000bf05100 */
[----:B------:R-:W-:Y:S08]  /*0b60*/  BRA.U !UP1, `(.L_x_5) ;  /* 0x0000000109807547 */ /* 0x000ff0000b800000 */
[----:B------:R-:W0:Y:S01]  /*0b70*/  LDCU.128 UR8, c[0x0][0x380] ;  /* 0x00007000ff0877ac */ /* 0x000e220008000c00 */
[----:B------:R-:W-:Y:S01]  /*0b80*/  MOV R11, R7 ;  /* 0x00000007000b7202 */ /* 0x000fe20000000f00 */
[----:B------:R-:W-:Y:S01]  /*0b90*/  IMAD R13, R4, UR12, RZ ;  /* 0x0000000c040d7c24 */ /* 0x000fe2000f8e02ff */
[C---:B------:R-:W-:Y:S01]  /*0ba0*/  IADD3 R3, P0, PT, R2.reuse, R8, RZ ;  /* 0x0000000802037210 */ /* 0x040fe20007f1e0ff */
[----:B------:R-:W-:Y:S02]  /*0bb0*/  IMAD.MOV.U32 R10, RZ, RZ, R6 ;  /* 0x000000ffff0a7224 */ /* 0x000fe400078e0006 */
[C---:B------:R-:W-:Y:S02]  /*0bc0*/  IMAD R13, R2.reuse, UR13, R13 ;  /* 0x0000000d020d7c24 */ /* 0x040fe4000f8e020d */
[----:B------:R-:W-:-:S04]  /*0bd0*/  IMAD.WIDE.U32 R10, R2, UR12, R10 ;  /* 0x0000000c020a7c25 */ /* 0x000fc8000f8e000a */
[----:B------:R-:W-:Y:S01]  /*0be0*/  IMAD.X R12, R4, 0x1, R5, P0 ;  /* 0x00000001040c7824 */ /* 0x000fe200000e0605 */
[----:B------:R-:W-:Y:S01]  /*0bf0*/  IADD3 R13, PT, PT, R11, R13, RZ ;  /* 0x0000000d0b0d7210 */ /* 0x000fe20007ffe0ff */
[----:B------:R-:W-:Y:S02]  /*0c00*/  IMAD.U32 R19, RZ, RZ, UR12 ;  /* 0x0000000cff137e24 */ /* 0x000fe4000f8e00ff */
[----:B------:R-:W-:Y:S01]  /*0c10*/  IMAD.U32 R14, RZ, RZ, UR13 ;  /* 0x0000000dff0e7e24 */ /* 0x000fe2000f8e00ff */
[C---:B0-----:R-:W-:Y:S02]  /*0c20*/  LEA R20, P1, R3.reuse, UR8, 0x3 ;  /* 0x0000000803147c11 */ /* 0x041fe4000f8218ff */
[C---:B------:R-:W-:Y:S02]  /*0c30*/  LEA R22, P0, R10.reuse, UR10, 0x3 ;  /* 0x0000000a0a167c11 */ /* 0x040fe4000f8018ff */
[----:B------:R-:W-:Y:S02]  /*0c40*/  LEA.HI.X R21, R3, UR9, R12, 0x3, P1 ;  /* 0x0000000903157c11 */ /* 0x000fe400088f1c0c */
[----:B------:R-:W-:-:S02]  /*0c50*/  LEA.HI.X R23, R10, UR11, R13, 0x3, P0 ;  /* 0x0000000b0a177c11 */ /* 0x000fc400080f1c0d */
[----:B------:R-:W-:Y:S01]  /*0c60*/  MOV R3, UR12 ;  /* 0x0000000c00037c02 */ /* 0x000fe20008000f00 */
[----:B------:R-:W2:Y:S01]  /*0c70*/  LDG.E.64 R10, desc[UR6][R20.64] ;  /* 0x00000006140a7981 */ /* 0x000ea2000c1e1b00 */
[----:B------:R-:W-:-:S03]  /*0c80*/  LEA R18, P0, R19, R22, 0x3 ;  /* 0x0000001613127211 */ /* 0x000fc600078018ff */
[----:B------:R-:W2:Y:S01]  /*0c90*/  LDG.E.64 R12, desc[UR6][R22.64] ;  /* 0x00000006160c7981 */ /* 0x000ea2000c1e1b00 */
[----:B------:R-:W-:-:S03]  /*0ca0*/  LEA.HI.X R19, R3, R23, R14, 0x3, P0 ;  /* 0x0000001703137211 */ /* 0x000fc600000f1c0e */
[----:B------:R-:W3:Y:S04]  /*0cb0*/  LDG.E.64 R14, desc[UR6][R20.64+0x8] ;  /* 0x00000806140e7981 */ /* 0x000ee8000c1e1b00 */
[----:B------:R-:W3:Y:S01]  /*0cc0*/  LDG.E.64 R18, desc[UR6][R18.64] ;  /* 0x0000000612127981 */ /* 0x000ee2000c1e1b00 */
[----:B------:R-:W-:-:S05]  /*0cd0*/  IADD3 R2, P0, PT, R2, 0x2, RZ ;  /* 0x0000000202027810 */ /* 0x000fca0007f1e0ff */
[----:B------:R-:W-:Y:S02]  /*0ce0*/  IMAD.X R4, RZ, RZ, R4, P0 ;  /* 0x000000ffff047224 */ /* 0x000fe400000e0604 */
[----:B--2---:R-:W-:Y:S02]  /*0cf0*/  IMAD R3, R13, R10, RZ ;  /* 0x0000000a0d037224 */ /* 0x004fe400078e02ff */
[----:B------:R-:W-:-:S04]  /*0d00*/  IMAD.WIDE.U32 R16, R10, R12, R16 ;  /* 0x0000000c0a107225 */ /* 0x000fc800078e0010 */
[----:B------:R-:W-:Y:S02]  /*0d10*/  IMAD R11, R11, R12, R3 ;  /* 0x0000000c0b0b7224 */ /* 0x000fe400078e0203 */
[----:B---3--:R-:W-:-:S03]  /*0d20*/  IMAD R3, R19, R14, RZ ;  /* 0x0000000e13037224 */ /* 0x008fc600078e02ff */
[----:B------:R-:W-:Y:S01]  /*0d30*/  IADD3 R17, PT, PT, R17, R11, RZ ;  /* 0x0000000b11117210 */ /* 0x000fe20007ffe0ff */
[-C--:B------:R-:W-:Y:S02]  /*0d40*/  IMAD R3, R15, R18.reuse, R3 ;  /* 0x000000120f037224 */ /* 0x080fe400078e0203 */
[----:B------:R-:W-:-:S05]  /*0d50*/  IMAD.WIDE.U32 R16, R14, R18, R16 ;  /* 0x000000120e107225 */ /* 0x000fca00078e0010 */
[----:B------:R-:W-:-:S07]  /*0d60*/  IADD3 R17, PT, PT, R17, R3, RZ ;  /* 0x0000000311117210 */ /* 0x000fce0007ffe0ff */
.L_x_5:
[----:B------:R-:W-:Y:S05]  /*0d70*/  BRA.U UP0, `(.L_x_1) ;  /* 0x00000001004c7547 */ /* 0x000fea000b800000 */
[----:B------:R-:W0:Y:S01]  /*0d80*/  LDCU.128 UR8, c[0x0][0x380] ;  /* 0x00007000ff0877ac */ /* 0x000e220008000c00 */
[----:B------:R-:W-:Y:S01]  /*0d90*/  IADD3 R3, P0, PT, R2, R8, RZ ;  /* 0x0000000802037210 */ /* 0x000fe20007f1e0ff */
[----:B------:R-:W-:Y:S01]  /*0da0*/  IMAD R11, R4, UR12, RZ ;  /* 0x0000000c040b7c24 */ /* 0x000fe2000f8e02ff */
[----:B------:R-:W-:Y:S01]  /*0db0*/  MOV R9, R7 ;  /* 0x0000000700097202 */ /* 0x000fe20000000f00 */
[----:B------:R-:W-:Y:S02]  /*0dc0*/  IMAD.MOV.U32 R8, RZ, RZ, R6 ;  /* 0x000000ffff087224 */ /* 0x000fe400078e0006 */
[C---:B------:R-:W-:Y:S02]  /*0dd0*/  IMAD R11, R2.reuse, UR13, R11 ;  /* 0x0000000d020b7c24 */ /* 0x040fe4000f8e020b */
[----:B------:R-:W-:-:S04]  /*0de0*/  IMAD.WIDE.U32 R8, R2, UR12, R8 ;  /* 0x0000000c02087c25 */ /* 0x000fc8000f8e0008 */
[----:B------:R-:W-:Y:S01]  /*0df0*/  IMAD.X R10, R4, 0x1, R5, P0 ;  /* 0x00000001040a7824 */ /* 0x000fe200000e0605 */
[----:B------:R-:W-:Y:S02]  /*0e00*/  IADD3 R5, PT, PT, R9, R11, RZ ;  /* 0x0000000b09057210 */ /* 0x000fe40007ffe0ff */
[C---:B0-----:R-:W-:Y:S02]  /*0e10*/  LEA R2, P0, R3.reuse, UR8, 0x3 ;  /* 0x0000000803027c11 */ /* 0x041fe4000f8018ff */
[C---:B------:R-:W-:Y:S02]  /*0e20*/  LEA R4, P1, R8.reuse, UR10, 0x3 ;  /* 0x0000000a08047c11 */ /* 0x040fe4000f8218ff */
[----:B------:R-:W-:Y:S02]  /*0e30*/  LEA.HI.X R3, R3, UR9, R10, 0x3, P0 ;  /* 0x0000000903037c11 */ /* 0x000fe400080f1c0a */
[----:B------:R-:W-:-:S04]  /*0e40*/  LEA.HI.X R5, R8, UR11, R5, 0x3, P1 ;  /* 0x0000000b08057c11 */ /* 0x000fc800088f1c05 */
[----:B------:R-:W2:Y:S04]  /*0e50*/  LDG.E.64 R2, desc[UR6][R2.64] ;  /* 0x0000000602027981 */ /* 0x000ea8000c1e1b00 */
[----:B------:R-:W2:Y:S02]  /*0e60*/  LDG.E.64 R4, desc[UR6][R4.64] ;  /* 0x0000000604047981 */ /* 0x000ea4000c1e1b00 */
[----:B--2---:R-:W-:Y:S02]  /*0e70*/  IMAD R9, R5, R2, RZ ;  /* 0x0000000205097224 */ /* 0x004fe400078e02ff */
[----:B------:R-:W-:-:S04]  /*0e80*/  IMAD.WIDE.U32 R16, R2, R4, R16 ;  /* 0x0000000402107225 */ /* 0x000fc800078e0010 */
[----:B------:R-:W-:-:S04]  /*0e90*/  IMAD R9, R3, R4, R9 ;  /* 0x0000000403097224 */ /* 0x000fc800078e0209 */
[----:B------:R-:W-:-:S07]  /*0ea0*/  IMAD.IADD R17, R17, 0x1, R9 ;  /* 0x0000000111117824 */ /* 0x000fce00078e0209 */
.L_x_1:
[----:B------:R-:W-:Y:S05]  /*0eb0*/  BSYNC.RECONVERGENT B0 ;  /* 0x0000000000007941 */ /* 0x000fea0003800200 */
.L_x_0:
[----:B------:R-:W0:Y:S01]  /*0ec0*/  LDCU.64 UR4, c[0x0][0x390] ;  /* 0x00007200ff0477ac */ /* 0x000e220008000a00 */
[----:B------:R-:W-:Y:S02]  /*0ed0*/  MOV R2, R6 ;  /* 0x0000000600027202 */ /* 0x000fe40000000f00 */
[----:B------:R-:W-:-:S03]  /*0ee0*/  MOV R3, R7 ;  /* 0x0000000700037202 */ /* 0x000fc60000000f00 */
[----:B------:R-:W-:-:S04]  /*0ef0*/  IMAD.WIDE.U32 R2, R0, UR12, R2 ;  /* 0x0000000c00027c25 */ /* 0x000fc8000f8e0002 */
[----:B------:R-:W-:Y:S01]  /*0f00*/  IMAD R3, R0, UR13, R3 ;  /* 0x0000000d00037c24 */ /* 0x000fe2000f8e0203 */
[----:B0-----:R-:W-:-:S04]  /*0f10*/  LEA R4, P0, R2, UR4, 0x3 ;  /* 0x0000000402047c11 */ /* 0x001fc8000f8018ff */
[----:B------:R-:W-:-:S05]  /*0f20*/  LEA.HI.X R5, R2, UR5, R3, 0x3, P0 ;  /* 0x0000000502057c11 */ /* 0x000fca00080f1c03 */
[----:B------:R-:W-:Y:S01]  /*0f30*/  STG.E.64 desc[UR6][R4.64], R16 ;  /* 0x0000001004007986 */ /* 0x000fe2000c101b06 */
[----:B------:R-:W-:Y:S05]  /*0f40*/  EXIT ;  /* 0x000000000000794d */ /* 0x000fea0003800000 */
.L_x_6:
[----:B------:R-:W-:-:S00]  /*0f50*/  BRA `(.L_x_6) ;  /* 0xfffffffc00fc7947 */ /* 0x000fc0000383ffff */
[----:B------:R-:W-:-:S00]  /*0f60*/  NOP ;  /* 0x0000000000007918 */ /* 0x000fc00000000000 */
        /* <DEDUP_REMOVED lines=9> */
.L_x_7:


//--------------------- .nv.shared.reserved.0     --------------------------
	.section	.nv.shared.reserved.0,"aw",@nobits
	.weak		__nv_reservedSMEM_offset_0_alias
	.size		__nv_reservedSMEM_offset_0_alias, 0, 64
	.other		__nv_reservedSMEM_offset_0_alias,@"STO_CUDA_RESERVED_SHARED STV_DEFAULT"
__nv_reservedSMEM_offset_0_alias:
	.zero		0
	.zero		64


//--------------------- .nv.constant0.MatrixMultiply --------------------------
	.section	.nv.constant0.MatrixMultiply,"a",@progbits
	.sectionflags	@""
	.align	4
.nv.constant0.MatrixMultiply:
	.zero		928


//--------------------- SYMBOLS --------------------------

	.type		.nv.reservedSmem.offset0,@object
	.size		.nv.reservedSmem.offset0,0x4
